	.headerflags	@"EF_CUDA_TEXMODE_UNIFIED EF_CUDA_64BIT_ADDRESS EF_CUDA_ACCELERATORS EF_CUDA_SM90 EF_CUDA_VIRTUAL_SM(EF_CUDA_SM90)"
	.elftype	@"ET_EXEC"


//--------------------- .nv.info                  --------------------------
	.section	.nv.info,"",@"SHT_CUDA_INFO"
	.align	4


	//----- nvinfo : EIATTR_REGCOUNT
	.align		4
        /*0000*/ 	.byte	0x04, 0x2f
        /*0002*/ 	.short	(.L_3 - .L_2)
	.align		4
.L_2:
        /*0004*/ 	.word	index@(triton_poi_fused__native_batch_norm_legit_no_training_convolution_relu_10)
        /*0008*/ 	.word	0x00000020


	//----- nvinfo : EIATTR_MIN_STACK_SIZE
	.align		4
.L_3:
        /*000c*/ 	.byte	0x04, 0x12
        /*000e*/ 	.short	(.L_5 - .L_4)
	.align		4
.L_4:
        /*0010*/ 	.word	index@(triton_poi_fused__native_batch_norm_legit_no_training_convolution_relu_10)
        /*0014*/ 	.word	0x00000000


	//----- nvinfo : EIATTR_FRAME_SIZE
	.align		4
.L_5:
        /*0018*/ 	.byte	0x04, 0x11
        /*001a*/ 	.short	(.L_7 - .L_6)
	.align		4
.L_6:
        /*001c*/ 	.word	index@(triton_poi_fused__native_batch_norm_legit_no_training_convolution_relu_10)
        /*0020*/ 	.word	0x00000000


	//----- nvinfo : EIATTR_MIN_STACK_SIZE
	.align		4
.L_7:
        /*0024*/ 	.byte	0x04, 0x12
        /*0026*/ 	.short	(.L_9 - .L_8)
	.align		4
.L_8:
        /*0028*/ 	.word	index@(triton_poi_fused__native_batch_norm_legit_no_training_convolution_relu_10)
        /*002c*/ 	.word	0x00000000
.L_9:


//--------------------- .nv.info.triton_poi_fused__native_batch_norm_legit_no_training_convolution_relu_10 --------------------------
	.section	.nv.info.triton_poi_fused__native_batch_norm_legit_no_training_convolution_relu_10,"",@"SHT_CUDA_INFO"
	.sectionflags	@""
	.align	4


	//----- nvinfo : EIATTR_CUDA_API_VERSION
	.align		4
        /*0000*/ 	.byte	0x04, 0x37
        /*0002*/ 	.short	(.L_11 - .L_10)
.L_10:
        /*0004*/ 	.word	0x0000007c


	//----- nvinfo : EIATTR_KPARAM_INFO
	.align		4
.L_11:
        /*0008*/ 	.byte	0x04, 0x17
        /*000a*/ 	.short	(.L_13 - .L_12)
.L_12:
        /*000c*/ 	.word	0x00000000
        /*0010*/ 	.short	0x0007
        /*0012*/ 	.short	0x0038
        /*0014*/ 	.byte	0x00, 0xf0, 0x11, 0x00


	//----- nvinfo : EIATTR_KPARAM_INFO
	.align		4
.L_13:
        /*0018*/ 	.byte	0x04, 0x17
        /*001a*/ 	.short	(.L_15 - .L_14)
.L_14:
        /*001c*/ 	.word	0x00000000
        /*0020*/ 	.short	0x0006
        /*0022*/ 	.short	0x0030
        /*0024*/ 	.byte	0x00, 0xf4, 0x21, 0x00


	//----- nvinfo : EIATTR_KPARAM_INFO
	.align		4
.L_15:
        /*0028*/ 	.byte	0x04, 0x17
        /*002a*/ 	.short	(.L_17 - .L_16)
.L_16:
        /*002c*/ 	.word	0x00000000
        /*0030*/ 	.short	0x0005
        /*0032*/ 	.short	0x0028
        /*0034*/ 	.byte	0x00, 0xf4, 0x21, 0x00


	//----- nvinfo : EIATTR_KPARAM_INFO
	.align		4
.L_17:
        /*0038*/ 	.byte	0x04, 0x17
        /*003a*/ 	.short	(.L_19 - .L_18)
.L_18:
        /*003c*/ 	.word	0x00000000
        /*0040*/ 	.short	0x0004
        /*0042*/ 	.short	0x0020
        /*0044*/ 	.byte	0x00, 0xf4, 0x21, 0x00


	//----- nvinfo : EIATTR_KPARAM_INFO
	.align		4
.L_19:
        /*0048*/ 	.byte	0x04, 0x17
        /*004a*/ 	.short	(.L_21 - .L_20)
.L_20:
        /*004c*/ 	.word	0x00000000
        /*0050*/ 	.short	0x0003
        /*0052*/ 	.short	0x0018
        /*0054*/ 	.byte	0x00, 0xf4, 0x21, 0x00


	//----- nvinfo : EIATTR_KPARAM_INFO
	.align		4
.L_21:
        /*0058*/ 	.byte	0x04, 0x17
        /*005a*/ 	.short	(.L_23 - .L_22)
.L_22:
        /*005c*/ 	.word	0x00000000
        /*0060*/ 	.short	0x0002
        /*0062*/ 	.short	0x0010
        /*0064*/ 	.byte	0x00, 0xf4, 0x21, 0x00


	//----- nvinfo : EIATTR_KPARAM_INFO
	.align		4
.L_23:
        /*0068*/ 	.byte	0x04, 0x17
        /*006a*/ 	.short	(.L_25 - .L_24)
.L_24:
        /*006c*/ 	.word	0x00000000
        /*0070*/ 	.short	0x0001
        /*0072*/ 	.short	0x0008
        /*0074*/ 	.byte	0x00, 0xf4, 0x21, 0x00


	//----- nvinfo : EIATTR_KPARAM_INFO
	.align		4
.L_25:
        /*0078*/ 	.byte	0x04, 0x17
        /*007a*/ 	.short	(.L_27 - .L_26)
.L_26:
        /*007c*/ 	.word	0x00000000
        /*0080*/ 	.short	0x0000
        /*0082*/ 	.short	0x0000
        /*0084*/ 	.byte	0x00, 0xf4, 0x21, 0x00


	//----- nvinfo : EIATTR_SPARSE_MMA_MASK
	.align		4
.L_27:
        /*0088*/ 	.byte	0x03, 0x50
        /*008a*/ 	.short	0x0000


	//----- nvinfo : EIATTR_MAXREG_COUNT
	.align		4
        /*008c*/ 	.byte	0x03, 0x1b
        /*008e*/ 	.short	0x00ff


	//----- nvinfo : EIATTR_EXIT_INSTR_OFFSETS
	.align		4
        /*0090*/ 	.byte	0x04, 0x1c
        /*0092*/ 	.short	(.L_29 - .L_28)


	//   ....[0]....
.L_28:
        /*0094*/ 	.word	0x000007b0


	//----- nvinfo : EIATTR_REQNTID
	.align		4
.L_29:
        /*0098*/ 	.byte	0x04, 0x10
        /*009a*/ 	.short	(.L_31 - .L_30)
.L_30:
        /*009c*/ 	.word	0x00000080
        /*00a0*/ 	.word	0x00000001
        /*00a4*/ 	.word	0x00000001


	//----- nvinfo : EIATTR_CBANK_PARAM_SIZE
	.align		4
.L_31:
        /*00a8*/ 	.byte	0x03, 0x19
        /*00aa*/ 	.short	0x003c


	//----- nvinfo : EIATTR_PARAM_CBANK
	.align		4
        /*00ac*/ 	.byte	0x04, 0x0a
        /*00ae*/ 	.short	(.L_33 - .L_32)
	.align		4
.L_32:
        /*00b0*/ 	.word	index@(.nv.constant0.triton_poi_fused__native_batch_norm_legit_no_training_convolution_relu_10)
        /*00b4*/ 	.short	0x0210
        /*00b6*/ 	.short	0x003c


	//----- nvinfo : EIATTR_SW_WAR
	.align		4
.L_33:
        /*00b8*/ 	.byte	0x04, 0x36
        /*00ba*/ 	.short	(.L_35 - .L_34)
.L_34:
        /*00bc*/ 	.word	0x00000008
.L_35:


//--------------------- .nv.callgraph             --------------------------
	.section	.nv.callgraph,"",@"SHT_CUDA_CALLGRAPH"
	.align	4
	.sectionentsize	8
	.align		4
        /*0000*/ 	.word	0x00000000
	.align		4
        /*0004*/ 	.word	0xffffffff
	.align		4
        /*0008*/ 	.word	0x00000000
	.align		4
        /*000c*/ 	.word	0xfffffffe
	.align		4
        /*0010*/ 	.word	0x00000000
	.align		4
        /*0014*/ 	.word	0xfffffffd
	.align		4
        /*0018*/ 	.word	0x00000000
	.align		4
        /*001c*/ 	.word	0xfffffffc


//--------------------- .nv.constant4             --------------------------
	.section	.nv.constant4,"a",@progbits
	.align	8
	.align		8
.nv.constant4:
        /*0000*/ 	.dword	_$_str
	.align		8
        /*0008*/ 	.dword	_$_str_$_2


//--------------------- .text.triton_poi_fused__native_batch_norm_legit_no_training_convolution_relu_10 --------------------------
	.section	.text.triton_poi_fused__native_batch_norm_legit_no_training_convolution_relu_10,"ax",@progbits
	.align	128
        .global         triton_poi_fused__native_batch_norm_legit_no_training_convolution_relu_10
        .type           triton_poi_fused__native_batch_norm_legit_no_training_convolution_relu_10,@function
        .size           triton_poi_fused__native_batch_norm_legit_no_training_convolution_relu_10,(.L_x_1 - triton_poi_fused__native_batch_norm_legit_no_training_convolution_relu_10)
        .other          triton_poi_fused__native_batch_norm_legit_no_training_convolution_relu_10,@"STO_CUDA_ENTRY STV_DEFAULT"
triton_poi_fused__native_batch_norm_legit_no_training_convolution_relu_10:
.text.triton_poi_fused__native_batch_norm_legit_no_training_convolution_relu_10:
[----:B------:R-:W-:Y:S01]  /*0000*/  LDC R1, c[0x0][0x28] ;  /* 0x00000a00ff017b82 */ /* 0x000fe20000000800 */
[----:B------:R-:W1:Y:S01]  /*0010*/  S2R R0, SR_TID.X ;  /* 0x0000000000007919 */ /* 0x000e620000002100 */
[----:B------:R-:W-:-:S06]  /*0020*/  ULDC.64 UR4, c[0x0][0x208] ;  /* 0x0000820000047ab9 */ /* 0x000fcc0000000a00 */
[----:B------:R-:W2:Y:S01]  /*0030*/  LDC.64 R28, c[0x0][0x218] ;  /* 0x00008600ff1c7b82 */ /* 0x000ea20000000a00 */
[----:B------:R-:W3:Y:S07]  /*0040*/  S2R R5, SR_CTAID.X ;  /* 0x0000000000057919 */ /* 0x000eee0000002500 */
[----:B------:R-:W4:Y:S08]  /*0050*/  LDC.64 R26, c[0x0][0x220] ;  /* 0x00008800ff1a7b82 */ /* 0x000f300000000a00 */
[----:B------:R-:W5:Y:S01]  /*0060*/  LDC.64 R22, c[0x0][0x230] ;  /* 0x00008c00ff167b82 */ /* 0x000f620000000a00 */
[----:B-1----:R-:W-:-:S02]  /*0070*/  SHF.L.U32 R0, R0, 0x2, RZ ;  /* 0x0000000200007819 */ /* 0x002fc400000006ff */
[----:B---3--:R-:W-:Y:S02]  /*0080*/  SHF.R.S32.HI R3, RZ, 0x15, R5 ;  /* 0x00000015ff037819 */ /* 0x008fe40000011405 */
[----:B------:R-:W-:Y:S02]  /*0090*/  LOP3.LUT R0, R0, 0x1fc, RZ, 0xc0, !PT ;  /* 0x000001fc00007812 */ /* 0x000fe400078ec0ff */
[----:B------:R-:W-:Y:S02]  /*00a0*/  SGXT R3, R3, 0x1 ;  /* 0x000000010303781a */ /* 0x000fe40000000200 */
[----:B------:R-:W-:Y:S02]  /*00b0*/  LEA R0, R5, R0, 0xa ;  /* 0x0000000005007211 */ /* 0x000fe400078e50ff */
[----:B------:R-:W1:Y:S02]  /*00c0*/  LDC.64 R4, c[0x0][0x228] ;  /* 0x00008a00ff047b82 */ /* 0x000e640000000a00 */
[----:B------:R-:W-:-:S04]  /*00d0*/  LEA.HI R3, R3, R0, RZ, 0xf ;  /* 0x0000000003037211 */ /* 0x000fc800078f78ff */
[----:B------:R-:W-:Y:S02]  /*00e0*/  SHF.R.S32.HI R9, RZ, 0xf, R3 ;  /* 0x0000000fff097819 */ /* 0x000fe40000011403 */
[----:B------:R-:W-:Y:S02]  /*00f0*/  IADD3 R3, R3, 0x200, RZ ;  /* 0x0000020003037810 */ /* 0x000fe40007ffe0ff */
[----:B------:R-:W-:Y:S02]  /*0100*/  LEA.HI R2, R9, R9, RZ, 0x8 ;  /* 0x0000000909027211 */ /* 0x000fe400078f40ff */
[----:B------:R-:W-:Y:S02]  /*0110*/  SHF.R.S32.HI R3, RZ, 0xf, R3 ;  /* 0x0000000fff037819 */ /* 0x000fe40000011403 */
[----:B------:R-:W-:Y:S02]  /*0120*/  LOP3.LUT R2, R2, 0xffffff00, RZ, 0xc0, !PT ;  /* 0xffffff0002027812 */ /* 0x000fe400078ec0ff */
[----:B------:R-:W-:-:S02]  /*0130*/  LEA.HI R6, R3, R3, RZ, 0x8 ;  /* 0x0000000303067211 */ /* 0x000fc400078f40ff */
[----:B------:R-:W-:Y:S02]  /*0140*/  IADD3 R9, R9, -R2, RZ ;  /* 0x8000000209097210 */ /* 0x000fe40007ffe0ff */
[----:B------:R-:W-:-:S04]  /*0150*/  LOP3.LUT R6, R6, 0xffffff00, RZ, 0xc0, !PT ;  /* 0xffffff0006067812 */ /* 0x000fc800078ec0ff */
[----:B------:R-:W-:Y:S01]  /*0160*/  IADD3 R3, R3, -R6, RZ ;  /* 0x8000000603037210 */ /* 0x000fe20007ffe0ff */
[--C-:B-1----:R-:W-:Y:S01]  /*0170*/  IMAD.WIDE R12, R9, 0x4, R4.reuse ;  /* 0x00000004090c7825 */ /* 0x102fe200078e0204 */
[----:B------:R-:W1:Y:S03]  /*0180*/  LDC.64 R6, c[0x0][0x210] ;  /* 0x00008400ff067b82 */ /* 0x000e660000000a00 */
[----:B------:R-:W-:Y:S01]  /*0190*/  IMAD.WIDE R24, R3, 0x4, R4 ;  /* 0x0000000403187825 */ /* 0x000fe200078e0204 */
[----:B------:R-:W3:Y:S04]  /*01a0*/  LDG.E.EL R21, desc[UR4][R12.64] ;  /* 0x000000040c157981 */ /* 0x000ee8000c2e1900 */
[----:B------:R-:W5:Y:S01]  /*01b0*/  LDC.64 R4, c[0x0][0x238] ;  /* 0x00008e00ff047b82 */ /* 0x000f620000000a00 */
[----:B------:R-:W3:Y:S01]  /*01c0*/  LDG.E.EL R24, desc[UR4][R24.64] ;  /* 0x0000000418187981 */ /* 0x000ee2000c2e1900 */
[----:B--2---:R-:W-:-:S05]  /*01d0*/  IMAD.WIDE R10, R9, 0x4, R28 ;  /* 0x00000004090a7825 */ /* 0x004fca00078e021c */
[----:B------:R4:W2:Y:S01]  /*01e0*/  LDG.E.EL R19, desc[UR4][R10.64] ;  /* 0x000000040a137981 */ /* 0x0008a2000c2e1900 */
[----:B-1----:R-:W-:-:S04]  /*01f0*/  IMAD.WIDE R6, R0, 0x4, R6 ;  /* 0x0000000400067825 */ /* 0x002fc800078e0206 */
[C---:B----4-:R-:W-:Y:S01]  /*0200*/  IMAD.WIDE R10, R9.reuse, 0x4, R26 ;  /* 0x00000004090a7825 */ /* 0x050fe200078e021a */
[----:B------:R-:W2:Y:S04]  /*0210*/  LDG.E.128 R12, desc[UR4][R6.64] ;  /* 0x00000004060c7981 */ /* 0x000ea8000c1e1d00 */
[----:B------:R-:W4:Y:S01]  /*0220*/  LDG.E.EL R18, desc[UR4][R10.64] ;  /* 0x000000040a127981 */ /* 0x000f22000c2e1900 */
[----:B-----5:R-:W-:-:S04]  /*0230*/  IMAD.WIDE R16, R9, 0x4, R22 ;  /* 0x0000000409107825 */ /* 0x020fc800078e0216 */
[----:B0-----:R-:W-:Y:S02]  /*0240*/  IMAD.WIDE R8, R9, 0x4, R4 ;  /* 0x0000000409087825 */ /* 0x001fe400078e0204 */
[----:B------:R-:W5:Y:S02]  /*0250*/  LDG.E.EL R17, desc[UR4][R16.64] ;  /* 0x0000000410117981 */ /* 0x000f64000c2e1900 */
[C---:B------:R-:W-:Y:S02]  /*0260*/  IMAD.WIDE R28, R3.reuse, 0x4, R28 ;  /* 0x00000004031c7825 */ /* 0x040fe400078e021c */
[----:B------:R-:W5:Y:S02]  /*0270*/  LDG.E.EL R20, desc[UR4][R8.64] ;  /* 0x0000000408147981 */ /* 0x000f64000c2e1900 */
[C---:B------:R-:W-:Y:S02]  /*0280*/  IMAD.WIDE R26, R3.reuse, 0x4, R26 ;  /* 0x00000004031a7825 */ /* 0x040fe400078e021a */
[----:B------:R0:W5:Y:S04]  /*0290*/  LDG.E.EL R16, desc[UR4][R28.64] ;  /* 0x000000041c107981 */ /* 0x000168000c2e1900 */
[----:B------:R-:W5:Y:S01]  /*02a0*/  LDG.E.128 R8, desc[UR4][R6.64+0x800] ;  /* 0x0008000406087981 */ /* 0x000f62000c1e1d00 */
[----:B------:R-:W-:-:S03]  /*02b0*/  IMAD.WIDE R4, R3, 0x4, R4 ;  /* 0x0000000403047825 */ /* 0x000fc600078e0204 */
[----:B------:R-:W5:Y:S01]  /*02c0*/  LDG.E.EL R2, desc[UR4][R26.64] ;  /* 0x000000041a027981 */ /* 0x000f62000c2e1900 */
[----:B------:R-:W-:-:S03]  /*02d0*/  IMAD.WIDE R22, R3, 0x4, R22 ;  /* 0x0000000403167825 */ /* 0x000fc600078e0216 */
[----:B------:R-:W5:Y:S04]  /*02e0*/  LDG.E.EL R4, desc[UR4][R4.64] ;  /* 0x0000000404047981 */ /* 0x000f68000c2e1900 */
[----:B------:R1:W5:Y:S01]  /*02f0*/  LDG.E.EL R3, desc[UR4][R22.64] ;  /* 0x0000000416037981 */ /* 0x000362000c2e1900 */
[----:B---3--:R-:W-:Y:S01]  /*0300*/  FADD R21, R21, 9.9999997473787516356e-06 ;  /* 0x3727c5ac15157421 */ /* 0x008fe20000000000 */
[----:B------:R-:W-:-:S03]  /*0310*/  FADD R24, R24, 9.9999997473787516356e-06 ;  /* 0x3727c5ac18187421 */ /* 0x000fc60000000000 */
[----:B------:R-:W3:Y:S08]  /*0320*/  MUFU.SQRT R25, R21 ;  /* 0x0000001500197308 */ /* 0x000ef00000002000 */
[----:B0-----:R-:W0:Y:S01]  /*0330*/  MUFU.SQRT R28, R24 ;  /* 0x00000018001c7308 */ /* 0x001e220000002000 */
[C---:B---3--:R-:W-:Y:S02]  /*0340*/  FSETP.GT.AND P0, PT, R25.reuse, 8.50705917302346158658e+37, PT ;  /* 0x7e8000001900780b */ /* 0x048fe40003f04000 */
[----:B------:R-:W-:-:S02]  /*0350*/  FSETP.GEU.AND P2, PT, R25, 1.175494350822287508e-38, PT ;  /* 0x008000001900780b */ /* 0x000fc40003f4e000 */
[C---:B0-----:R-:W-:Y:S02]  /*0360*/  FSETP.GT.AND P1, PT, R28.reuse, 8.50705917302346158658e+37, PT ;  /* 0x7e8000001c00780b */ /* 0x041fe40003f24000 */
[----:B------:R-:W-:-:S07]  /*0370*/  FSETP.GEU.AND P3, PT, R28, 1.175494350822287508e-38, PT ;  /* 0x008000001c00780b */ /* 0x000fce0003f6e000 */
[----:B------:R-:W-:Y:S01]  /*0380*/  @P0 FMUL R25, R25, 0.25 ;  /* 0x3e80000019190820 */ /* 0x000fe20000400000 */
[----:B------:R-:W-:-:S03]  /*0390*/  HFMA2.MMA R24, -RZ, RZ, 1.625, 0 ;  /* 0x3e800000ff187435 */ /* 0x000fc600000001ff */
[----:B------:R-:W-:Y:S01]  /*03a0*/  @!P2 FMUL R25, R25, 16777216 ;  /* 0x4b8000001919a820 */ /* 0x000fe20000400000 */
[----:B------:R-:W-:-:S04]  /*03b0*/  @P1 FMUL R28, R28, 0.25 ;  /* 0x3e8000001c1c1820 */ /* 0x000fc80000400000 */
[----:B------:R-:W-:Y:S01]  /*03c0*/  @!P3 FMUL R28, R28, 16777216 ;  /* 0x4b8000001c1cb820 */ /* 0x000fe20000400000 */
[----:B------:R-:W0:Y:S01]  /*03d0*/  MUFU.RCP R25, R25 ;  /* 0x0000001900197308 */ /* 0x000e220000001000 */
[----:B-1----:R-:W-:-:S07]  /*03e0*/  FSEL R22, R24, 1, P0 ;  /* 0x3f80000018167808 */ /* 0x002fce0000000000 */
[----:B------:R1:W3:Y:S01]  /*03f0*/  MUFU.RCP R5, R28 ;  /* 0x0000001c00057308 */ /* 0x0002e20000001000 */
[----:B------:R-:W-:Y:S01]  /*0400*/  FSEL R24, R24, 1, P1 ;  /* 0x3f80000018187808 */ /* 0x000fe20000800000 */
[----:B------:R-:W-:Y:S01]  /*0410*/  @!P2 FMUL R22, R22, 16777216 ;  /* 0x4b8000001616a820 */ /* 0x000fe20000400000 */
[--C-:B--2---:R-:W-:Y:S01]  /*0420*/  FADD R13, R13, R19.reuse ;  /* 0x000000130d0d7221 */ /* 0x104fe20000000000 */
[--C-:B------:R-:W-:Y:S01]  /*0430*/  FADD R12, R12, R19.reuse ;  /* 0x000000130c0c7221 */ /* 0x100fe20000000000 */
[--C-:B------:R-:W-:Y:S01]  /*0440*/  FADD R14, R14, R19.reuse ;  /* 0x000000130e0e7221 */ /* 0x100fe20000000000 */
[----:B------:R-:W-:Y:S01]  /*0450*/  @!P3 FMUL R24, R24, 16777216 ;  /* 0x4b8000001818b820 */ /* 0x000fe20000400000 */
[----:B------:R-:W-:Y:S01]  /*0460*/  FADD R15, R15, R19 ;  /* 0x000000130f0f7221 */ /* 0x000fe20000000000 */
[----:B0-----:R-:W-:Y:S01]  /*0470*/  FMUL R21, R25, R22 ;  /* 0x0000001619157220 */ /* 0x001fe20000400000 */
[C---:B----4-:R-:W-:Y:S01]  /*0480*/  FADD R22, -R18.reuse, R12 ;  /* 0x0000000c12167221 */ /* 0x050fe20000000100 */
[C---:B------:R-:W-:Y:S01]  /*0490*/  FADD R26, -R18.reuse, R14 ;  /* 0x0000000e121a7221 */ /* 0x040fe20000000100 */
[C---:B-1----:R-:W-:Y:S01]  /*04a0*/  FADD R28, -R18.reuse, R15 ;  /* 0x0000000f121c7221 */ /* 0x042fe20000000100 */
[----:B---3--:R-:W-:Y:S01]  /*04b0*/  FMUL R5, R5, R24 ;  /* 0x0000001805057220 */ /* 0x008fe20000400000 */
[----:B------:R-:W-:-:S02]  /*04c0*/  FADD R24, -R18, R13 ;  /* 0x0000000d12187221 */ /* 0x000fc40000000100 */
[----:B------:R-:W0:Y:S01]  /*04d0*/  LDC.64 R18, c[0x0][0x240] ;  /* 0x00009000ff127b82 */ /* 0x000e220000000a00 */
[C---:B------:R-:W-:Y:S01]  /*04e0*/  FMUL R27, R21.reuse, R22 ;  /* 0x00000016151b7220 */ /* 0x040fe20000400000 */
[C---:B------:R-:W-:Y:S01]  /*04f0*/  FMUL R24, R21.reuse, R24 ;  /* 0x0000001815187220 */ /* 0x040fe20000400000 */
[C---:B------:R-:W-:Y:S01]  /*0500*/  FMUL R23, R21.reuse, R26 ;  /* 0x0000001a15177220 */ /* 0x040fe20000400000 */
[----:B------:R-:W-:Y:S01]  /*0510*/  FMUL R25, R21, R28 ;  /* 0x0000001c15197220 */ /* 0x000fe20000400000 */
[--C-:B-----5:R-:W-:Y:S01]  /*0520*/  FADD R9, R9, R16.reuse ;  /* 0x0000001009097221 */ /* 0x120fe20000000000 */
[--C-:B------:R-:W-:Y:S01]  /*0530*/  FADD R8, R8, R16.reuse ;  /* 0x0000001008087221 */ /* 0x100fe20000000000 */
[--C-:B------:R-:W-:Y:S01]  /*0540*/  FADD R10, R10, R16.reuse ;  /* 0x000000100a0a7221 */ /* 0x100fe20000000000 */
[----:B------:R-:W-:Y:S01]  /*0550*/  FADD R11, R11, R16 ;  /* 0x000000100b0b7221 */ /* 0x000fe20000000000 */
[C-C-:B------:R-:W-:Y:S01]  /*0560*/  FFMA R22, R17.reuse, R24, R20.reuse ;  /* 0x0000001811167223 */ /* 0x140fe20000000014 */
[C-C-:B------:R-:W-:Y:S01]  /*0570*/  FFMA R21, R17.reuse, R27, R20.reuse ;  /* 0x0000001b11157223 */ /* 0x140fe20000000014 */
[C-C-:B------:R-:W-:Y:S01]  /*0580*/  FFMA R23, R17.reuse, R23, R20.reuse ;  /* 0x0000001711177223 */ /* 0x140fe20000000014 */
[----:B------:R-:W-:Y:S01]  /*0590*/  FFMA R17, R17, R25, R20 ;  /* 0x0000001911117223 */ /* 0x000fe20000000014 */
[C---:B------:R-:W-:Y:S01]  /*05a0*/  FADD R20, -R2.reuse, R9 ;  /* 0x0000000902147221 */ /* 0x040fe20000000100 */
[C---:B------:R-:W-:Y:S01]  /*05b0*/  FADD R16, -R2.reuse, R8 ;  /* 0x0000000802107221 */ /* 0x040fe20000000100 */
[C---:B------:R-:W-:Y:S01]  /*05c0*/  FADD R24, -R2.reuse, R10 ;  /* 0x0000000a02187221 */ /* 0x040fe20000000100 */
[----:B------:R-:W-:Y:S01]  /*05d0*/  FADD R2, -R2, R11 ;  /* 0x0000000b02027221 */ /* 0x000fe20000000100 */
[C---:B------:R-:W-:Y:S01]  /*05e0*/  FMUL R20, R5.reuse, R20 ;  /* 0x0000001405147220 */ /* 0x040fe20000400000 */
[C---:B------:R-:W-:Y:S01]  /*05f0*/  FMUL R29, R5.reuse, R16 ;  /* 0x00000010051d7220 */ /* 0x040fe20000400000 */
[C---:B------:R-:W-:Y:S01]  /*0600*/  FMUL R27, R5.reuse, R24 ;  /* 0x00000018051b7220 */ /* 0x040fe20000400000 */
[----:B------:R-:W-:Y:S01]  /*0610*/  FMUL R25, R5, R2 ;  /* 0x0000000205197220 */ /* 0x000fe20000400000 */
[C-C-:B------:R-:W-:Y:S01]  /*0620*/  FFMA R5, R3.reuse, R20, R4.reuse ;  /* 0x0000001403057223 */ /* 0x140fe20000000004 */
[C-C-:B------:R-:W-:Y:S01]  /*0630*/  FFMA R20, R3.reuse, R29, R4.reuse ;  /* 0x0000001d03147223 */ /* 0x140fe20000000004 */
[C-C-:B------:R-:W-:Y:S01]  /*0640*/  FFMA R24, R3.reuse, R27, R4.reuse ;  /* 0x0000001b03187223 */ /* 0x140fe20000000004 */
[----:B------:R-:W-:Y:S01]  /*0650*/  FFMA R25, R3, R25, R4 ;  /* 0x0000001903197223 */ /* 0x000fe20000000004 */
[----:B------:R-:W-:Y:S01]  /*0660*/  FSETP.GEU.AND P6, PT, R17, RZ, PT ;  /* 0x000000ff1100720b */ /* 0x000fe20003fce000 */
[----:B0-----:R-:W-:Y:S01]  /*0670*/  IMAD.WIDE R2, R0, 0x4, R18 ;  /* 0x0000000400027825 */ /* 0x001fe200078e0212 */
[----:B------:R-:W-:-:S02]  /*0680*/  FSETP.GEU.AND P0, PT, R23, RZ, PT ;  /* 0x000000ff1700720b */ /* 0x000fc40003f0e000 */
[----:B------:R-:W-:Y:S02]  /*0690*/  FSETP.GEU.AND P1, PT, R22, RZ, PT ;  /* 0x000000ff1600720b */ /* 0x000fe40003f2e000 */
[----:B------:R-:W-:Y:S02]  /*06a0*/  FSETP.GEU.AND P2, PT, R21, RZ, PT ;  /* 0x000000ff1500720b */ /* 0x000fe40003f4e000 */
[----:B------:R-:W-:Y:S02]  /*06b0*/  SEL R19, R17, RZ, P6 ;  /* 0x000000ff11137207 */ /* 0x000fe40003000000 */
[----:B------:R-:W-:Y:S02]  /*06c0*/  FSETP.GEU.AND P3, PT, R25, RZ, PT ;  /* 0x000000ff1900720b */ /* 0x000fe40003f6e000 */
[----:B------:R-:W-:Y:S02]  /*06d0*/  FSETP.GEU.AND P4, PT, R24, RZ, PT ;  /* 0x000000ff1800720b */ /* 0x000fe40003f8e000 */
[----:B------:R-:W-:-:S02]  /*06e0*/  FSETP.GEU.AND P5, PT, R5, RZ, PT ;  /* 0x000000ff0500720b */ /* 0x000fc40003fae000 */
[----:B------:R-:W-:Y:S02]  /*06f0*/  FSETP.GEU.AND P6, PT, R20, RZ, PT ;  /* 0x000000ff1400720b */ /* 0x000fe40003fce000 */
[----:B------:R-:W-:Y:S02]  /*0700*/  SEL R18, R23, RZ, P0 ;  /* 0x000000ff17127207 */ /* 0x000fe40000000000 */
[----:B------:R-:W-:Y:S02]  /*0710*/  SEL R17, R22, RZ, P1 ;  /* 0x000000ff16117207 */ /* 0x000fe40000800000 */
[----:B------:R-:W-:Y:S02]  /*0720*/  SEL R16, R21, RZ, P2 ;  /* 0x000000ff15107207 */ /* 0x000fe40001000000 */
[----:B------:R-:W-:Y:S02]  /*0730*/  SEL R23, R25, RZ, P3 ;  /* 0x000000ff19177207 */ /* 0x000fe40001800000 */
[----:B------:R-:W-:-:S02]  /*0740*/  SEL R22, R24, RZ, P4 ;  /* 0x000000ff18167207 */ /* 0x000fc40002000000 */
[----:B------:R-:W-:Y:S02]  /*0750*/  SEL R21, R5, RZ, P5 ;  /* 0x000000ff05157207 */ /* 0x000fe40002800000 */
[----:B------:R-:W-:Y:S01]  /*0760*/  SEL R20, R20, RZ, P6 ;  /* 0x000000ff14147207 */ /* 0x000fe20003000000 */
[----:B------:R-:W-:Y:S04]  /*0770*/  STG.E.128 desc[UR4][R6.64], R12 ;  /* 0x0000000c06007986 */ /* 0x000fe8000c101d04 */
[----:B------:R-:W-:Y:S04]  /*0780*/  STG.E.128 desc[UR4][R6.64+0x800], R8 ;  /* 0x0008000806007986 */ /* 0x000fe8000c101d04 */
[----:B------:R-:W-:Y:S04]  /*0790*/  STG.E.128 desc[UR4][R2.64], R16 ;  /* 0x0000001002007986 */ /* 0x000fe8000c101d04 */
[----:B------:R-:W-:Y:S01]  /*07a0*/  STG.E.128 desc[UR4][R2.64+0x800], R20 ;  /* 0x0008001402007986 */ /* 0x000fe2000c101d04 */
[----:B------:R-:W-:Y:S05]  /*07b0*/  EXIT ;  /* 0x000000000000794d */ /* 0x000fea0003800000 */
.L_x_0:
[----:B------:R-:W-:-:S00]  /*07c0*/  BRA `(.L_x_0) ;  /* 0xfffffffc00fc7947 */ /* 0x000fc0000383ffff */
[----:B------:R-:W-:-:S00]  /*07d0*/  NOP ;  /* 0x0000000000007918 */ /* 0x000fc00000000000 */
        /* <DEDUP_REMOVED lines=10> */
.L_x_1:


//--------------------- .nv.global.init           --------------------------
	.section	.nv.global.init,"aw",@progbits
.nv.global.init:
	.type		_$_str,@object
	.size		_$_str,(_$_str_$_2 - _$_str)
_$_str:
        /*0000*/ 	.byte	0x5f, 0x5f, 0x43, 0x55, 0x44, 0x41, 0x5f, 0x46, 0x54, 0x5a, 0x00
	.type		_$_str_$_2,@object
	.size		_$_str_$_2,(.L_1 - _$_str_$_2)
_$_str_$_2:
        /*000b*/ 	.byte	0x5f, 0x5f, 0x43, 0x55, 0x44, 0x41, 0x5f, 0x50, 0x52, 0x45, 0x43, 0x5f, 0x53, 0x51, 0x52, 0x54
        /*001b*/ 	.byte	0x00
.L_1:


//--------------------- .nv.constant0.triton_poi_fused__native_batch_norm_legit_no_training_convolution_relu_10 --------------------------
	.section	.nv.constant0.triton_poi_fused__native_batch_norm_legit_no_training_convolution_relu_10,"a",@progbits
	.sectionflags	@""
	.align	4
.nv.constant0.triton_poi_fused__native_batch_norm_legit_no_training_convolution_relu_10:
	.zero		588
